//
// Generated by NVIDIA NVVM Compiler
//
// Compiler Build ID: CL-36424714
// Cuda compilation tools, release 13.0, V13.0.88
// Based on NVVM 20.0.0
//

.version 9.0
.target sm_100
.address_size 64

	// .globl	_Z8initWithfPfi

.visible .entry _Z8initWithfPfi(
	.param .f32 _Z8initWithfPfi_param_0,
	.param .u64 .ptr .align 1 _Z8initWithfPfi_param_1,
	.param .u32 _Z8initWithfPfi_param_2
)
{
	.reg .pred 	%p<7>;
	.reg .b32 	%r<31>;
	.reg .b32 	%f<2>;
	.reg .b64 	%rd<11>;

	ld.param.f32 	%f1, [_Z8initWithfPfi_param_0];
	ld.param.u64 	%rd2, [_Z8initWithfPfi_param_1];
	ld.param.u32 	%r12, [_Z8initWithfPfi_param_2];
	cvta.to.global.u64 	%rd1, %rd2;
	mov.u32 	%r13, %tid.x;
	mov.u32 	%r14, %ctaid.x;
	mov.u32 	%r15, %ntid.x;
	mad.lo.s32 	%r29, %r14, %r15, %r13;
	mov.u32 	%r16, %nctaid.x;
	mul.lo.s32 	%r2, %r15, %r16;
	setp.ge.s32 	%p1, %r29, %r12;
	@%p1 bra 	$L__BB0_7;
	add.s32 	%r17, %r29, %r2;
	max.s32 	%r18, %r12, %r17;
	setp.lt.s32 	%p2, %r17, %r12;
	selp.u32 	%r19, 1, 0, %p2;
	add.s32 	%r20, %r17, %r19;
	sub.s32 	%r21, %r18, %r20;
	div.u32 	%r22, %r21, %r2;
	add.s32 	%r3, %r22, %r19;
	and.b32  	%r23, %r3, 3;
	setp.eq.s32 	%p3, %r23, 3;
	@%p3 bra 	$L__BB0_4;
	add.s32 	%r24, %r3, 1;
	and.b32  	%r25, %r24, 3;
	neg.s32 	%r27, %r25;
$L__BB0_3:
	.pragma "nounroll";
	mul.wide.s32 	%rd3, %r29, 4;
	add.s64 	%rd4, %rd1, %rd3;
	st.global.f32 	[%rd4], %f1;
	add.s32 	%r29, %r29, %r2;
	add.s32 	%r27, %r27, 1;
	setp.ne.s32 	%p4, %r27, 0;
	@%p4 bra 	$L__BB0_3;
$L__BB0_4:
	setp.lt.u32 	%p5, %r3, 3;
	@%p5 bra 	$L__BB0_7;
	mul.wide.s32 	%rd7, %r2, 4;
	shl.b32 	%r26, %r2, 2;
$L__BB0_6:
	mul.wide.s32 	%rd5, %r29, 4;
	add.s64 	%rd6, %rd1, %rd5;
	st.global.f32 	[%rd6], %f1;
	add.s64 	%rd8, %rd6, %rd7;
	st.global.f32 	[%rd8], %f1;
	add.s64 	%rd9, %rd8, %rd7;
	st.global.f32 	[%rd9], %f1;
	add.s64 	%rd10, %rd9, %rd7;
	st.global.f32 	[%rd10], %f1;
	add.s32 	%r29, %r26, %r29;
	setp.lt.s32 	%p6, %r29, %r12;
	@%p6 bra 	$L__BB0_6;
$L__BB0_7:
	ret;

}
	// .globl	_Z15add_vectors_UVMPfS_S_i
.visible .entry _Z15add_vectors_UVMPfS_S_i(
	.param .u64 .ptr .align 1 _Z15add_vectors_UVMPfS_S_i_param_0,
	.param .u64 .ptr .align 1 _Z15add_vectors_UVMPfS_S_i_param_1,
	.param .u64 .ptr .align 1 _Z15add_vectors_UVMPfS_S_i_param_2,
	.param .u32 _Z15add_vectors_UVMPfS_S_i_param_3
)
{
	.reg .pred 	%p<7>;
	.reg .b32 	%r<31>;
	.reg .b32 	%f<16>;
	.reg .b64 	%rd<25>;

	ld.param.u64 	%rd4, [_Z15add_vectors_UVMPfS_S_i_param_0];
	ld.param.u64 	%rd5, [_Z15add_vectors_UVMPfS_S_i_param_1];
	ld.param.u64 	%rd6, [_Z15add_vectors_UVMPfS_S_i_param_2];
	ld.param.u32 	%r12, [_Z15add_vectors_UVMPfS_S_i_param_3];
	cvta.to.global.u64 	%rd1, %rd4;
	cvta.to.global.u64 	%rd2, %rd6;
	cvta.to.global.u64 	%rd3, %rd5;
	mov.u32 	%r13, %tid.x;
	mov.u32 	%r14, %ctaid.x;
	mov.u32 	%r15, %ntid.x;
	mad.lo.s32 	%r29, %r14, %r15, %r13;
	mov.u32 	%r16, %nctaid.x;
	mul.lo.s32 	%r2, %r15, %r16;
	setp.ge.s32 	%p1, %r29, %r12;
	@%p1 bra 	$L__BB1_7;
	add.s32 	%r17, %r29, %r2;
	max.s32 	%r18, %r12, %r17;
	setp.lt.s32 	%p2, %r17, %r12;
	selp.u32 	%r19, 1, 0, %p2;
	add.s32 	%r20, %r17, %r19;
	sub.s32 	%r21, %r18, %r20;
	div.u32 	%r22, %r21, %r2;
	add.s32 	%r3, %r22, %r19;
	and.b32  	%r23, %r3, 3;
	setp.eq.s32 	%p3, %r23, 3;
	@%p3 bra 	$L__BB1_4;
	add.s32 	%r24, %r3, 1;
	and.b32  	%r25, %r24, 3;
	neg.s32 	%r27, %r25;
$L__BB1_3:
	.pragma "nounroll";
	mul.wide.s32 	%rd7, %r29, 4;
	add.s64 	%rd8, %rd1, %rd7;
	add.s64 	%rd9, %rd2, %rd7;
	add.s64 	%rd10, %rd3, %rd7;
	ld.global.f32 	%f1, [%rd10];
	ld.global.f32 	%f2, [%rd9];
	add.f32 	%f3, %f1, %f2;
	st.global.f32 	[%rd8], %f3;
	add.s32 	%r29, %r29, %r2;
	add.s32 	%r27, %r27, 1;
	setp.ne.s32 	%p4, %r27, 0;
	@%p4 bra 	$L__BB1_3;
$L__BB1_4:
	setp.lt.u32 	%p5, %r3, 3;
	@%p5 bra 	$L__BB1_7;
	mul.wide.s32 	%rd15, %r2, 4;
	shl.b32 	%r26, %r2, 2;
$L__BB1_6:
	mul.wide.s32 	%rd11, %r29, 4;
	add.s64 	%rd12, %rd3, %rd11;
	ld.global.f32 	%f4, [%rd12];
	add.s64 	%rd13, %rd2, %rd11;
	ld.global.f32 	%f5, [%rd13];
	add.f32 	%f6, %f4, %f5;
	add.s64 	%rd14, %rd1, %rd11;
	st.global.f32 	[%rd14], %f6;
	add.s64 	%rd16, %rd12, %rd15;
	ld.global.f32 	%f7, [%rd16];
	add.s64 	%rd17, %rd13, %rd15;
	ld.global.f32 	%f8, [%rd17];
	add.f32 	%f9, %f7, %f8;
	add.s64 	%rd18, %rd14, %rd15;
	st.global.f32 	[%rd18], %f9;
	add.s64 	%rd19, %rd16, %rd15;
	ld.global.f32 	%f10, [%rd19];
	add.s64 	%rd20, %rd17, %rd15;
	ld.global.f32 	%f11, [%rd20];
	add.f32 	%f12, %f10, %f11;
	add.s64 	%rd21, %rd18, %rd15;
	st.global.f32 	[%rd21], %f12;
	add.s64 	%rd22, %rd19, %rd15;
	ld.global.f32 	%f13, [%rd22];
	add.s64 	%rd23, %rd20, %rd15;
	ld.global.f32 	%f14, [%rd23];
	add.f32 	%f15, %f13, %f14;
	add.s64 	%rd24, %rd21, %rd15;
	st.global.f32 	[%rd24], %f15;
	add.s32 	%r29, %r26, %r29;
	setp.lt.s32 	%p6, %r29, %r12;
	@%p6 bra 	$L__BB1_6;
$L__BB1_7:
	ret;

}


// ===== COMPILED SASS (sm_100) =====

	.target	sm_100

	.elftype	@"ET_EXEC"


//--------------------- .note.nv.tkinfo           --------------------------
	.section	.note.nv.tkinfo,"",@"SHT_NOTE"
	.sectionflags	@"SHF_NOTE_NV_TKINFO"
	.tkinfo
        /*0018*/ 	.word	0x00000002
        /*0030*/ 	.string	""
        /*0030*/ 	.string	"ptxas"
        /*0030*/ 	.string	"Cuda compilation tools, release 13.0, V13.0.88"
        /*0030*/ 	.string	"Build cuda_13.0.r13.0/compiler.36424714_0"
        /*0030*/ 	.string	"-arch sm_100 -m 64 "



//--------------------- .note.nv.cuinfo           --------------------------
	.section	.note.nv.cuinfo,"",@"SHT_NOTE"
	.sectionflags	@"SHF_NOTE_NV_CUINFO"
        /*0018*/ 	.short	0x0002
        /*001a*/ 	.short	0x0064
        /*001c*/ 	.short	0x0082
	.zero		2


//--------------------- .nv.info                  --------------------------
	.section	.nv.info,"",@"SHT_CUDA_INFO"
	.align	4


	//----- nvinfo : EIATTR_REGCOUNT
	.align		4
        /*0000*/ 	.byte	0x04, 0x2f
        /*0002*/ 	.short	(.L_1 - .L_0)
	.align		4
.L_0:
        /*0004*/ 	.word	index@(_Z8initWithfPfi)
        /*0008*/ 	.word	0x00000012


	//----- nvinfo : EIATTR_FRAME_SIZE
	.align		4
.L_1:
        /*000c*/ 	.byte	0x04, 0x11
        /*000e*/ 	.short	(.L_3 - .L_2)
	.align		4
.L_2:
        /*0010*/ 	.word	index@(_Z8initWithfPfi)
        /*0014*/ 	.word	0x00000000


	//----- nvinfo : EIATTR_REGCOUNT
	.align		4
.L_3:
        /*0018*/ 	.byte	0x04, 0x2f
        /*001a*/ 	.short	(.L_5 - .L_4)
	.align		4
.L_4:
        /*001c*/ 	.word	index@(_Z15add_vectors_UVMPfS_S_i)
        /*0020*/ 	.word	0x0000001a


	//----- nvinfo : EIATTR_FRAME_SIZE
	.align		4
.L_5:
        /*0024*/ 	.byte	0x04, 0x11
        /*0026*/ 	.short	(.L_7 - .L_6)
	.align		4
.L_6:
        /*0028*/ 	.word	index@(_Z15add_vectors_UVMPfS_S_i)
        /*002c*/ 	.word	0x00000000


	//----- nvinfo : EIATTR_MIN_STACK_SIZE
	.align		4
.L_7:
        /*0030*/ 	.byte	0x04, 0x12
        /*0032*/ 	.short	(.L_9 - .L_8)
	.align		4
.L_8:
        /*0034*/ 	.word	index@(_Z15add_vectors_UVMPfS_S_i)
        /*0038*/ 	.word	0x00000000


	//----- nvinfo : EIATTR_MIN_STACK_SIZE
	.align		4
.L_9:
        /*003c*/ 	.byte	0x04, 0x12
        /*003e*/ 	.short	(.L_11 - .L_10)
	.align		4
.L_10:
        /*0040*/ 	.word	index@(_Z8initWithfPfi)
        /*0044*/ 	.word	0x00000000
.L_11:


//--------------------- .nv.compat                --------------------------
	.section	.nv.compat,"",@"SHT_CUDA_COMPAT_INFO"
	.align	4
        /*0000*/ 	.byte	0x02, 0x09, 0x00, 0x00, 0x02, 0x02, 0x01, 0x00, 0x02, 0x05, 0x05, 0x00, 0x03, 0x07, 0x01, 0x01
        /*0010*/ 	.byte	0x02, 0x03, 0x00, 0x00, 0x02, 0x06, 0x01, 0x00, 0x04, 0x0b, 0x08, 0x00, 0x09, 0x00, 0x00, 0x00
        /*0020*/ 	.byte	0x00, 0x00, 0x00, 0x00


//--------------------- .nv.info._Z15add_vectors_UVMPfS_S_i --------------------------
	.section	.nv.info._Z15add_vectors_UVMPfS_S_i,"",@"SHT_CUDA_INFO"
	.sectionflags	@""
	.align	4


	//----- nvinfo : EIATTR_CUDA_API_VERSION
	.align		4
        /*0000*/ 	.byte	0x04, 0x37
        /*0002*/ 	.short	(.L_13 - .L_12)
.L_12:
        /*0004*/ 	.word	0x00000082


	//----- nvinfo : EIATTR_KPARAM_INFO
	.align		4
.L_13:
        /*0008*/ 	.byte	0x04, 0x17
        /*000a*/ 	.short	(.L_15 - .L_14)
.L_14:
        /*000c*/ 	.word	0x00000000
        /*0010*/ 	.short	0x0003
        /*0012*/ 	.short	0x0018
        /*0014*/ 	.byte	0x00, 0xf0, 0x11, 0x00


	//----- nvinfo : EIATTR_KPARAM_INFO
	.align		4
.L_15:
        /*0018*/ 	.byte	0x04, 0x17
        /*001a*/ 	.short	(.L_17 - .L_16)
.L_16:
        /*001c*/ 	.word	0x00000000
        /*0020*/ 	.short	0x0002
        /*0022*/ 	.short	0x0010
        /*0024*/ 	.byte	0x00, 0xf5, 0x21, 0x00


	//----- nvinfo : EIATTR_KPARAM_INFO
	.align		4
.L_17:
        /*0028*/ 	.byte	0x04, 0x17
        /*002a*/ 	.short	(.L_19 - .L_18)
.L_18:
        /*002c*/ 	.word	0x00000000
        /*0030*/ 	.short	0x0001
        /*0032*/ 	.short	0x0008
        /*0034*/ 	.byte	0x00, 0xf5, 0x21, 0x00


	//----- nvinfo : EIATTR_KPARAM_INFO
	.align		4
.L_19:
        /*0038*/ 	.byte	0x04, 0x17
        /*003a*/ 	.short	(.L_21 - .L_20)
.L_20:
        /*003c*/ 	.word	0x00000000
        /*0040*/ 	.short	0x0000
        /*0042*/ 	.short	0x0000
        /*0044*/ 	.byte	0x00, 0xf5, 0x21, 0x00


	//----- nvinfo : EIATTR_SPARSE_MMA_MASK
	.align		4
.L_21:
        /*0048*/ 	.byte	0x03, 0x50
        /*004a*/ 	.short	0x0000


	//----- nvinfo : EIATTR_MAXREG_COUNT
	.align		4
        /*004c*/ 	.byte	0x03, 0x1b
        /*004e*/ 	.short	0x00ff


	//----- nvinfo : EIATTR_MERCURY_ISA_VERSION
	.align		4
        /*0050*/ 	.byte	0x03, 0x5f
        /*0052*/ 	.short	0x0101


	//----- nvinfo : EIATTR_VRC_CTA_INIT_COUNT
	.align		4
        /*0054*/ 	.byte	0x02, 0x4a
	.zero		1
	.zero		1


	//----- nvinfo : EIATTR_EXIT_INSTR_OFFSETS
	.align		4
        /*0058*/ 	.byte	0x04, 0x1c
        /*005a*/ 	.short	(.L_23 - .L_22)


	//   ....[0]....
.L_22:
        /*005c*/ 	.word	0x00000090


	//   ....[1]....
        /*0060*/ 	.word	0x000003a0


	//   ....[2]....
        /*0064*/ 	.word	0x000005d0


	//----- nvinfo : EIATTR_CRS_STACK_SIZE
	.align		4
.L_23:
        /*0068*/ 	.byte	0x04, 0x1e
        /*006a*/ 	.short	(.L_25 - .L_24)
.L_24:
        /*006c*/ 	.word	0x00000000


	//----- nvinfo : EIATTR_CBANK_PARAM_SIZE
	.align		4
.L_25:
        /*0070*/ 	.byte	0x03, 0x19
        /*0072*/ 	.short	0x001c


	//----- nvinfo : EIATTR_PARAM_CBANK
	.align		4
        /*0074*/ 	.byte	0x04, 0x0a
        /*0076*/ 	.short	(.L_27 - .L_26)
	.align		4
.L_26:
        /*0078*/ 	.word	index@(.nv.constant0._Z15add_vectors_UVMPfS_S_i)
        /*007c*/ 	.short	0x0380
        /*007e*/ 	.short	0x001c


	//----- nvinfo : EIATTR_SW_WAR
	.align		4
.L_27:
        /*0080*/ 	.byte	0x04, 0x36
        /*0082*/ 	.short	(.L_29 - .L_28)
.L_28:
        /*0084*/ 	.word	0x00000008
.L_29:


//--------------------- .nv.info._Z8initWithfPfi  --------------------------
	.section	.nv.info._Z8initWithfPfi,"",@"SHT_CUDA_INFO"
	.sectionflags	@""
	.align	4


	//----- nvinfo : EIATTR_CUDA_API_VERSION
	.align		4
        /*0000*/ 	.byte	0x04, 0x37
        /*0002*/ 	.short	(.L_31 - .L_30)
.L_30:
        /*0004*/ 	.word	0x00000082


	//----- nvinfo : EIATTR_KPARAM_INFO
	.align		4
.L_31:
        /*0008*/ 	.byte	0x04, 0x17
        /*000a*/ 	.short	(.L_33 - .L_32)
.L_32:
        /*000c*/ 	.word	0x00000000
        /*0010*/ 	.short	0x0002
        /*0012*/ 	.short	0x0010
        /*0014*/ 	.byte	0x00, 0xf0, 0x11, 0x00


	//----- nvinfo : EIATTR_KPARAM_INFO
	.align		4
.L_33:
        /*0018*/ 	.byte	0x04, 0x17
        /*001a*/ 	.short	(.L_35 - .L_34)
.L_34:
        /*001c*/ 	.word	0x00000000
        /*0020*/ 	.short	0x0001
        /*0022*/ 	.short	0x0008
        /*0024*/ 	.byte	0x00, 0xf5, 0x21, 0x00


	//----- nvinfo : EIATTR_KPARAM_INFO
	.align		4
.L_35:
        /*0028*/ 	.byte	0x04, 0x17
        /*002a*/ 	.short	(.L_37 - .L_36)
.L_36:
        /*002c*/ 	.word	0x00000000
        /*0030*/ 	.short	0x0000
        /*0032*/ 	.short	0x0000
        /*0034*/ 	.byte	0x00, 0xf0, 0x11, 0x00


	//----- nvinfo : EIATTR_SPARSE_MMA_MASK
	.align		4
.L_37:
        /*0038*/ 	.byte	0x03, 0x50
        /*003a*/ 	.short	0x0000


	//----- nvinfo : EIATTR_MAXREG_COUNT
	.align		4
        /*003c*/ 	.byte	0x03, 0x1b
        /*003e*/ 	.short	0x00ff


	//----- nvinfo : EIATTR_MERCURY_ISA_VERSION
	.align		4
        /*0040*/ 	.byte	0x03, 0x5f
        /*0042*/ 	.short	0x0101


	//----- nvinfo : EIATTR_VRC_CTA_INIT_COUNT
	.align		4
        /*0044*/ 	.byte	0x02, 0x4a
	.zero		1
	.zero		1


	//----- nvinfo : EIATTR_EXIT_INSTR_OFFSETS
	.align		4
        /*0048*/ 	.byte	0x04, 0x1c
        /*004a*/ 	.short	(.L_39 - .L_38)


	//   ....[0]....
.L_38:
        /*004c*/ 	.word	0x00000090


	//   ....[1]....
        /*0050*/ 	.word	0x00000340


	//   ....[2]....
        /*0054*/ 	.word	0x00000420


	//----- nvinfo : EIATTR_CRS_STACK_SIZE
	.align		4
.L_39:
        /*0058*/ 	.byte	0x04, 0x1e
        /*005a*/ 	.short	(.L_41 - .L_40)
.L_40:
        /*005c*/ 	.word	0x00000000


	//----- nvinfo : EIATTR_CBANK_PARAM_SIZE
	.align		4
.L_41:
        /*0060*/ 	.byte	0x03, 0x19
        /*0062*/ 	.short	0x0014


	//----- nvinfo : EIATTR_PARAM_CBANK
	.align		4
        /*0064*/ 	.byte	0x04, 0x0a
        /*0066*/ 	.short	(.L_43 - .L_42)
	.align		4
.L_42:
        /*0068*/ 	.word	index@(.nv.constant0._Z8initWithfPfi)
        /*006c*/ 	.short	0x0380
        /*006e*/ 	.short	0x0014


	//----- nvinfo : EIATTR_SW_WAR
	.align		4
.L_43:
        /*0070*/ 	.byte	0x04, 0x36
        /*0072*/ 	.short	(.L_45 - .L_44)
.L_44:
        /*0074*/ 	.word	0x00000008
.L_45:


//--------------------- .nv.callgraph             --------------------------
	.section	.nv.callgraph,"",@"SHT_CUDA_CALLGRAPH"
	.align	4
	.sectionentsize	8
	.align		4
        /*0000*/ 	.word	0x00000000
	.align		4
        /*0004*/ 	.word	0xffffffff
	.align		4
        /*0008*/ 	.word	0x00000000
	.align		4
        /*000c*/ 	.word	0xfffffffe
	.align		4
        /*0010*/ 	.word	0x00000000
	.align		4
        /*0014*/ 	.word	0xfffffffd
	.align		4
        /*0018*/ 	.word	0x00000000
	.align		4
        /*001c*/ 	.word	0xfffffffc


//--------------------- .text._Z15add_vectors_UVMPfS_S_i --------------------------
	.section	.text._Z15add_vectors_UVMPfS_S_i,"ax",@progbits
	.align	128
        .global         _Z15add_vectors_UVMPfS_S_i
        .type           _Z15add_vectors_UVMPfS_S_i,@function
        .size           _Z15add_vectors_UVMPfS_S_i,(.L_x_10 - _Z15add_vectors_UVMPfS_S_i)
        .other          _Z15add_vectors_UVMPfS_S_i,@"STO_CUDA_ENTRY STV_DEFAULT"
_Z15add_vectors_UVMPfS_S_i:
.text._Z15add_vectors_UVMPfS_S_i:
[----:B------:R-:W-:Y:S01]  /*0000*/  LDC R1, c[0x0][0x37c] ;  /* 0x0000df00ff017b82 */ /* 0x000fe20000000800 */
[----:B------:R-:W0:Y:S07]  /*0010*/  S2R R3, SR_TID.X ;  /* 0x0000000000037919 */ /* 0x000e2e0000002100 */
[----:B------:R-:W0:Y:S01]  /*0020*/  S2UR UR4, SR_CTAID.X ;  /* 0x00000000000479c3 */ /* 0x000e220000002500 */
[----:B------:R-:W1:Y:S07]  /*0030*/  LDCU UR6, c[0x0][0x398] ;  /* 0x00007300ff0677ac */ /* 0x000e6e0008000800 */
[----:B------:R-:W0:Y:S01]  /*0040*/  LDC R0, c[0x0][0x360] ;  /* 0x0000d800ff007b82 */ /* 0x000e220000000800 */
[----:B------:R-:W2:Y:S01]  /*0050*/  LDCU UR5, c[0x0][0x370] ;  /* 0x00006e00ff0577ac */ /* 0x000ea20008000800 */
[----:B0-----:R-:W-:-:S02]  /*0060*/  IMAD R3, R0, UR4, R3 ;  /* 0x0000000400037c24 */ /* 0x001fc4000f8e0203 */
[----:B--2---:R-:W-:-:S03]  /*0070*/  IMAD R0, R0, UR5, RZ ;  /* 0x0000000500007c24 */ /* 0x004fc6000f8e02ff */
[----:B-1----:R-:W-:-:S13]  /*0080*/  ISETP.GE.AND P0, PT, R3, UR6, PT ;  /* 0x0000000603007c0c */ /* 0x002fda000bf06270 */
[----:B------:R-:W-:Y:S05]  /*0090*/  @P0 EXIT ;  /* 0x000000000000094d */ /* 0x000fea0003800000 */
[----:B------:R-:W0:Y:S01]  /*00a0*/  I2F.U32.RP R8, R0 ;  /* 0x0000000000087306 */ /* 0x000e220000209000 */
[----:B------:R-:W-:Y:S01]  /*00b0*/  IADD3 R2, PT, PT, R0, R3, RZ ;  /* 0x0000000300027210 */ /* 0x000fe20007ffe0ff */
[----:B------:R-:W1:Y:S01]  /*00c0*/  LDCU.64 UR4, c[0x0][0x358] ;  /* 0x00006b00ff0477ac */ /* 0x000e620008000a00 */
[----:B------:R-:W-:Y:S01]  /*00d0*/  IADD3 R9, PT, PT, RZ, -R0, RZ ;  /* 0x80000000ff097210 */ /* 0x000fe20007ffe0ff */
[----:B------:R-:W-:Y:S01]  /*00e0*/  BSSY.RECONVERGENT B0, `(.L_x_0) ;  /* 0x000002b000007945 */ /* 0x000fe20003800200 */
[C---:B------:R-:W-:Y:S02]  /*00f0*/  ISETP.GE.AND P0, PT, R2.reuse, UR6, PT ;  /* 0x0000000602007c0c */ /* 0x040fe4000bf06270 */
[----:B------:R-:W-:Y:S02]  /*0100*/  VIMNMX R7, PT, PT, R2, UR6, !PT ;  /* 0x0000000602077c48 */ /* 0x000fe4000ffe0100 */
[----:B------:R-:W-:Y:S02]  /*0110*/  SEL R6, RZ, 0x1, P0 ;  /* 0x00000001ff067807 */ /* 0x000fe40000000000 */
[----:B------:R-:W-:-:S02]  /*0120*/  ISETP.NE.U32.AND P2, PT, R0, RZ, PT ;  /* 0x000000ff0000720c */ /* 0x000fc40003f45070 */
[----:B------:R-:W-:Y:S01]  /*0130*/  IADD3 R7, PT, PT, R7, -R2, -R6 ;  /* 0x8000000207077210 */ /* 0x000fe20007ffe806 */
[----:B0-----:R-:W0:Y:S02]  /*0140*/  MUFU.RCP R8, R8 ;  /* 0x0000000800087308 */ /* 0x001e240000001000 */
[----:B0-----:R-:W-:-:S06]  /*0150*/  IADD3 R4, PT, PT, R8, 0xffffffe, RZ ;  /* 0x0ffffffe08047810 */ /* 0x001fcc0007ffe0ff */
[----:B------:R0:W2:Y:S02]  /*0160*/  F2I.FTZ.U32.TRUNC.NTZ R5, R4 ;  /* 0x0000000400057305 */ /* 0x0000a4000021f000 */
[----:B0-----:R-:W-:Y:S02]  /*0170*/  HFMA2 R4, -RZ, RZ, 0, 0 ;  /* 0x00000000ff047431 */ /* 0x001fe400000001ff */
[----:B--2---:R-:W-:-:S04]  /*0180*/  IMAD R9, R9, R5, RZ ;  /* 0x0000000509097224 */ /* 0x004fc800078e02ff */
[----:B------:R-:W-:-:S06]  /*0190*/  IMAD.HI.U32 R8, R5, R9, R4 ;  /* 0x0000000905087227 */ /* 0x000fcc00078e0004 */
[----:B------:R-:W-:-:S05]  /*01a0*/  IMAD.HI.U32 R5, R8, R7, RZ ;  /* 0x0000000708057227 */ /* 0x000fca00078e00ff */
[----:B------:R-:W-:-:S05]  /*01b0*/  IADD3 R2, PT, PT, -R5, RZ, RZ ;  /* 0x000000ff05027210 */ /* 0x000fca0007ffe1ff */
[----:B------:R-:W-:-:S05]  /*01c0*/  IMAD R7, R0, R2, R7 ;  /* 0x0000000200077224 */ /* 0x000fca00078e0207 */
[----:B------:R-:W-:-:S13]  /*01d0*/  ISETP.GE.U32.AND P0, PT, R7, R0, PT ;  /* 0x000000000700720c */ /* 0x000fda0003f06070 */
[----:B------:R-:W-:Y:S02]  /*01e0*/  @P0 IADD3 R7, PT, PT, -R0, R7, RZ ;  /* 0x0000000700070210 */ /* 0x000fe40007ffe1ff */
[----:B------:R-:W-:Y:S02]  /*01f0*/  @P0 IADD3 R5, PT, PT, R5, 0x1, RZ ;  /* 0x0000000105050810 */ /* 0x000fe40007ffe0ff */
[----:B------:R-:W-:-:S13]  /*0200*/  ISETP.GE.U32.AND P1, PT, R7, R0, PT ;  /* 0x000000000700720c */ /* 0x000fda0003f26070 */
[----:B------:R-:W-:Y:S02]  /*0210*/  @P1 IADD3 R5, PT, PT, R5, 0x1, RZ ;  /* 0x0000000105051810 */ /* 0x000fe40007ffe0ff */
[----:B------:R-:W-:-:S04]  /*0220*/  @!P2 LOP3.LUT R5, RZ, R0, RZ, 0x33, !PT ;  /* 0x00000000ff05a212 */ /* 0x000fc800078e33ff */
[----:B------:R-:W-:-:S04]  /*0230*/  IADD3 R2, PT, PT, R6, R5, RZ ;  /* 0x0000000506027210 */ /* 0x000fc80007ffe0ff */
[C---:B------:R-:W-:Y:S02]  /*0240*/  LOP3.LUT R4, R2.reuse, 0x3, RZ, 0xc0, !PT ;  /* 0x0000000302047812 */ /* 0x040fe400078ec0ff */
[----:B------:R-:W-:Y:S02]  /*0250*/  ISETP.GE.U32.AND P1, PT, R2, 0x3, PT ;  /* 0x000000030200780c */ /* 0x000fe40003f26070 */
[----:B------:R-:W-:-:S13]  /*0260*/  ISETP.NE.AND P0, PT, R4, 0x3, PT ;  /* 0x000000030400780c */ /* 0x000fda0003f05270 */
[----:B-1----:R-:W-:Y:S05]  /*0270*/  @!P0 BRA `(.L_x_1) ;  /* 0x0000000000448947 */ /* 0x002fea0003800000 */
[----:B------:R-:W0:Y:S01]  /*0280*/  LDC.64 R4, c[0x0][0x390] ;  /* 0x0000e400ff047b82 */ /* 0x000e220000000a00 */
[----:B------:R-:W-:-:S04]  /*0290*/  IADD3 R2, PT, PT, R2, 0x1, RZ ;  /* 0x0000000102027810 */ /* 0x000fc80007ffe0ff */
[----:B------:R-:W-:-:S03]  /*02a0*/  LOP3.LUT R2, R2, 0x3, RZ, 0xc0, !PT ;  /* 0x0000000302027812 */ /* 0x000fc600078ec0ff */
[----:B------:R-:W1:Y:S01]  /*02b0*/  LDC.64 R6, c[0x0][0x380] ;  /* 0x0000e000ff067b82 */ /* 0x000e620000000a00 */
[----:B------:R-:W-:-:S07]  /*02c0*/  IADD3 R2, PT, PT, -R2, RZ, RZ ;  /* 0x000000ff02027210 */ /* 0x000fce0007ffe1ff */
[----:B------:R-:W2:Y:S02]  /*02d0*/  LDC.64 R8, c[0x0][0x388] ;  /* 0x0000e200ff087b82 */ /* 0x000ea40000000a00 */
.L_x_2:
[----:B0-----:R-:W-:-:S04]  /*02e0*/  IMAD.WIDE R12, R3, 0x4, R4 ;  /* 0x00000004030c7825 */ /* 0x001fc800078e0204 */
[C---:B--2---:R-:W-:Y:S02]  /*02f0*/  IMAD.WIDE R14, R3.reuse, 0x4, R8 ;  /* 0x00000004030e7825 */ /* 0x044fe400078e0208 */
[----:B------:R-:W2:Y:S04]  /*0300*/  LDG.E R13, desc[UR4][R12.64] ;  /* 0x000000040c0d7981 */ /* 0x000ea8000c1e1900 */
[----:B------:R-:W2:Y:S01]  /*0310*/  LDG.E R14, desc[UR4][R14.64] ;  /* 0x000000040e0e7981 */ /* 0x000ea2000c1e1900 */
[----:B-1-3--:R-:W-:Y:S01]  /*0320*/  IMAD.WIDE R10, R3, 0x4, R6 ;  /* 0x00000004030a7825 */ /* 0x00afe200078e0206 */
[----:B------:R-:W-:Y:S02]  /*0330*/  IADD3 R2, PT, PT, R2, 0x1, RZ ;  /* 0x0000000102027810 */ /* 0x000fe40007ffe0ff */
[----:B------:R-:W-:-:S02]  /*0340*/  IADD3 R3, PT, PT, R0, R3, RZ ;  /* 0x0000000300037210 */ /* 0x000fc40007ffe0ff */
[----:B------:R-:W-:Y:S01]  /*0350*/  ISETP.NE.AND P0, PT, R2, RZ, PT ;  /* 0x000000ff0200720c */ /* 0x000fe20003f05270 */
[----:B--2---:R-:W-:-:S05]  /*0360*/  FADD R17, R14, R13 ;  /* 0x0000000d0e117221 */ /* 0x004fca0000000000 */
[----:B------:R3:W-:Y:S07]  /*0370*/  STG.E desc[UR4][R10.64], R17 ;  /* 0x000000110a007986 */ /* 0x0007ee000c101904 */
[----:B------:R-:W-:Y:S05]  /*0380*/  @P0 BRA `(.L_x_2) ;  /* 0xfffffffc00d40947 */ /* 0x000fea000383ffff */
.L_x_1:
[----:B------:R-:W-:Y:S05]  /*0390*/  BSYNC.RECONVERGENT B0 ;  /* 0x0000000000007941 */ /* 0x000fea0003800200 */
.L_x_0:
[----:B------:R-:W-:Y:S05]  /*03a0*/  @!P1 EXIT ;  /* 0x000000000000994d */ /* 0x000fea0003800000 */
.L_x_3:
[----:B------:R-:W3:Y:S08]  /*03b0*/  LDC.64 R4, c[0x0][0x388] ;  /* 0x0000e200ff047b82 */ /* 0x000ef00000000a00 */
[----:B------:R-:W0:Y:S01]  /*03c0*/  LDC.64 R6, c[0x0][0x390] ;  /* 0x0000e400ff067b82 */ /* 0x000e220000000a00 */
[----:B---3--:R-:W-:-:S07]  /*03d0*/  IMAD.WIDE R10, R3, 0x4, R4 ;  /* 0x00000004030a7825 */ /* 0x008fce00078e0204 */
[----:B------:R-:W1:Y:S01]  /*03e0*/  LDC.64 R4, c[0x0][0x380] ;  /* 0x0000e000ff047b82 */ /* 0x000e620000000a00 */
[----:B--2---:R-:W2:Y:S01]  /*03f0*/  LDG.E R2, desc[UR4][R10.64] ;  /* 0x000000040a027981 */ /* 0x004ea2000c1e1900 */
[----:B0-----:R-:W-:-:S05]  /*0400*/  IMAD.WIDE R12, R3, 0x4, R6 ;  /* 0x00000004030c7825 */ /* 0x001fca00078e0206 */
[----:B------:R-:W2:Y:S01]  /*0410*/  LDG.E R7, desc[UR4][R12.64] ;  /* 0x000000040c077981 */ /* 0x000ea2000c1e1900 */
[----:B-1----:R-:W-:-:S04]  /*0420*/  IMAD.WIDE R16, R3, 0x4, R4 ;  /* 0x0000000403107825 */ /* 0x002fc800078e0204 */
[----:B------:R-:W-:-:S04]  /*0430*/  IMAD.WIDE R4, R0, 0x4, R10 ;  /* 0x0000000400047825 */ /* 0x000fc800078e020a */
[----:B--2---:R-:W-:Y:S01]  /*0440*/  FADD R19, R2, R7 ;  /* 0x0000000702137221 */ /* 0x004fe20000000000 */
[----:B------:R-:W-:-:S04]  /*0450*/  IMAD.WIDE R6, R0, 0x4, R12 ;  /* 0x0000000400067825 */ /* 0x000fc800078e020c */
[----:B------:R0:W-:Y:S04]  /*0460*/  STG.E desc[UR4][R16.64], R19 ;  /* 0x0000001310007986 */ /* 0x0001e8000c101904 */
[----:B------:R-:W2:Y:S04]  /*0470*/  LDG.E R2, desc[UR4][R4.64] ;  /* 0x0000000404027981 */ /* 0x000ea8000c1e1900 */
[----:B------:R-:W2:Y:S01]  /*0480*/  LDG.E R15, desc[UR4][R6.64] ;  /* 0x00000004060f7981 */ /* 0x000ea2000c1e1900 */
[----:B------:R-:W-:-:S04]  /*0490*/  IMAD.WIDE R8, R0, 0x4, R16 ;  /* 0x0000000400087825 */ /* 0x000fc800078e0210 */
[----:B------:R-:W-:-:S04]  /*04a0*/  IMAD.WIDE R10, R0, 0x4, R4 ;  /* 0x00000004000a7825 */ /* 0x000fc800078e0204 */
[----:B------:R-:W-:-:S04]  /*04b0*/  IMAD.WIDE R12, R0, 0x4, R6 ;  /* 0x00000004000c7825 */ /* 0x000fc800078e0206 */
[----:B--2---:R-:W-:-:S05]  /*04c0*/  FADD R21, R2, R15 ;  /* 0x0000000f02157221 */ /* 0x004fca0000000000 */
        /* <DEDUP_REMOVED lines=8> */
[----:B------:R-:W1:Y:S04]  /*0550*/  LDG.E R4, desc[UR4][R4.64] ;  /* 0x0000000404047981 */ /* 0x000e68000c1e1900 */
[----:B------:R-:W1:Y:S01]  /*0560*/  LDG.E R7, desc[UR4][R6.64] ;  /* 0x0000000406077981 */ /* 0x000e62000c1e1900 */
[C---:B0-----:R-:W-:Y:S01]  /*0570*/  IMAD.WIDE R16, R0.reuse, 0x4, R14 ;  /* 0x0000000400107825 */ /* 0x041fe200078e020e */
[----:B------:R-:W-:-:S04]  /*0580*/  LEA R3, R0, R3, 0x2 ;  /* 0x0000000300037211 */ /* 0x000fc800078e10ff */
[----:B------:R-:W-:Y:S01]  /*0590*/  ISETP.GE.AND P0, PT, R3, UR6, PT ;  /* 0x0000000603007c0c */ /* 0x000fe2000bf06270 */
[----:B-1----:R-:W-:-:S05]  /*05a0*/  FADD R9, R4, R7 ;  /* 0x0000000704097221 */ /* 0x002fca0000000000 */
[----:B------:R2:W-:Y:S07]  /*05b0*/  STG.E desc[UR4][R16.64], R9 ;  /* 0x0000000910007986 */ /* 0x0005ee000c101904 */
[----:B------:R-:W-:Y:S05]  /*05c0*/  @!P0 BRA `(.L_x_3) ;  /* 0xfffffffc00788947 */ /* 0x000fea000383ffff */
[----:B------:R-:W-:Y:S05]  /*05d0*/  EXIT ;  /* 0x000000000000794d */ /* 0x000fea0003800000 */
.L_x_4:
[----:B------:R-:W-:-:S00]  /*05e0*/  BRA `(.L_x_4) ;  /* 0xfffffffc00fc7947 */ /* 0x000fc0000383ffff */
[----:B------:R-:W-:-:S00]  /*05f0*/  NOP ;  /* 0x0000000000007918 */ /* 0x000fc00000000000 */
        /* <DEDUP_REMOVED lines=8> */
.L_x_10:


//--------------------- .text._Z8initWithfPfi     --------------------------
	.section	.text._Z8initWithfPfi,"ax",@progbits
	.align	128
        .global         _Z8initWithfPfi
        .type           _Z8initWithfPfi,@function
        .size           _Z8initWithfPfi,(.L_x_11 - _Z8initWithfPfi)
        .other          _Z8initWithfPfi,@"STO_CUDA_ENTRY STV_DEFAULT"
_Z8initWithfPfi:
.text._Z8initWithfPfi:
        /* <DEDUP_REMOVED lines=11> */
[C---:B------:R-:W-:Y:S01]  /*00b0*/  IADD3 R2, PT, PT, R0.reuse, R3, RZ ;  /* 0x0000000300027210 */ /* 0x040fe20007ffe0ff */
[----:B------:R-:W-:Y:S01]  /*00c0*/  IMAD.MOV R9, RZ, RZ, -R0 ;  /* 0x000000ffff097224 */ /* 0x000fe200078e0a00 */
[----:B------:R-:W-:Y:S01]  /*00d0*/  ISETP.NE.U32.AND P2, PT, R0, RZ, PT ;  /* 0x000000ff0000720c */ /* 0x000fe20003f45070 */
[----:B------:R-:W1:Y:S01]  /*00e0*/  LDCU.64 UR4, c[0x0][0x358] ;  /* 0x00006b00ff0477ac */ /* 0x000e620008000a00 */
[C---:B------:R-:W-:Y:S01]  /*00f0*/  ISETP.GE.AND P0, PT, R2.reuse, UR6, PT ;  /* 0x0000000602007c0c */ /* 0x040fe2000bf06270 */
[----:B------:R-:W-:Y:S01]  /*0100*/  BSSY.RECONVERGENT B0, `(.L_x_5) ;  /* 0x0000023000007945 */ /* 0x000fe20003800200 */
[----:B------:R-:W-:Y:S02]  /*0110*/  VIMNMX R7, PT, PT, R2, UR6, !PT ;  /* 0x0000000602077c48 */ /* 0x000fe4000ffe0100 */
[----:B------:R-:W-:-:S04]  /*0120*/  SEL R6, RZ, 0x1, P0 ;  /* 0x00000001ff067807 */ /* 0x000fc80000000000 */
[----:B------:R-:W-:Y:S01]  /*0130*/  IADD3 R7, PT, PT, R7, -R2, -R6 ;  /* 0x8000000207077210 */ /* 0x000fe20007ffe806 */
[----:B0-----:R-:W0:Y:S02]  /*0140*/  MUFU.RCP R8, R8 ;  /* 0x0000000800087308 */ /* 0x001e240000001000 */
[----:B0-----:R-:W-:-:S06]  /*0150*/  VIADD R4, R8, 0xffffffe ;  /* 0x0ffffffe08047836 */ /* 0x001fcc0000000000 */
[----:B------:R0:W2:Y:S02]  /*0160*/  F2I.FTZ.U32.TRUNC.NTZ R5, R4 ;  /* 0x0000000400057305 */ /* 0x0000a4000021f000 */
[----:B0-----:R-:W-:Y:S02]  /*0170*/  IMAD.MOV.U32 R4, RZ, RZ, RZ ;  /* 0x000000ffff047224 */ /* 0x001fe400078e00ff */
[----:B--2---:R-:W-:-:S04]  /*0180*/  IMAD R9, R9, R5, RZ ;  /* 0x0000000509097224 */ /* 0x004fc800078e02ff */
[----:B------:R-:W-:-:S06]  /*0190*/  IMAD.HI.U32 R8, R5, R9, R4 ;  /* 0x0000000905087227 */ /* 0x000fcc00078e0004 */
[----:B------:R-:W-:-:S04]  /*01a0*/  IMAD.HI.U32 R5, R8, R7, RZ ;  /* 0x0000000708057227 */ /* 0x000fc800078e00ff */
[----:B------:R-:W-:-:S04]  /*01b0*/  IMAD.MOV R2, RZ, RZ, -R5 ;  /* 0x000000ffff027224 */ /* 0x000fc800078e0a05 */
[----:B------:R-:W-:-:S05]  /*01c0*/  IMAD R7, R0, R2, R7 ;  /* 0x0000000200077224 */ /* 0x000fca00078e0207 */
[----:B------:R-:W-:-:S13]  /*01d0*/  ISETP.GE.U32.AND P0, PT, R7, R0, PT ;  /* 0x000000000700720c */ /* 0x000fda0003f06070 */
[----:B------:R-:W-:Y:S01]  /*01e0*/  @P0 IADD3 R7, PT, PT, -R0, R7, RZ ;  /* 0x0000000700070210 */ /* 0x000fe20007ffe1ff */
[----:B------:R-:W-:-:S03]  /*01f0*/  @P0 VIADD R5, R5, 0x1 ;  /* 0x0000000105050836 */ /* 0x000fc60000000000 */
[----:B------:R-:W-:-:S13]  /*0200*/  ISETP.GE.U32.AND P1, PT, R7, R0, PT ;  /* 0x000000000700720c */ /* 0x000fda0003f26070 */
[----:B------:R-:W-:Y:S02]  /*0210*/  @P1 IADD3 R5, PT, PT, R5, 0x1, RZ ;  /* 0x0000000105051810 */ /* 0x000fe40007ffe0ff */
[----:B------:R-:W-:-:S05]  /*0220*/  @!P2 LOP3.LUT R5, RZ, R0, RZ, 0x33, !PT ;  /* 0x00000000ff05a212 */ /* 0x000fca00078e33ff */
[----:B------:R-:W-:-:S05]  /*0230*/  IMAD.IADD R2, R6, 0x1, R5 ;  /* 0x0000000106027824 */ /* 0x000fca00078e0205 */
[C---:B------:R-:W-:Y:S02]  /*0240*/  LOP3.LUT R4, R2.reuse, 0x3, RZ, 0xc0, !PT ;  /* 0x0000000302047812 */ /* 0x040fe400078ec0ff */
[----:B------:R-:W-:Y:S02]  /*0250*/  ISETP.GE.U32.AND P1, PT, R2, 0x3, PT ;  /* 0x000000030200780c */ /* 0x000fe40003f26070 */
[----:B------:R-:W-:-:S13]  /*0260*/  ISETP.NE.AND P0, PT, R4, 0x3, PT ;  /* 0x000000030400780c */ /* 0x000fda0003f05270 */
[----:B-1----:R-:W-:Y:S05]  /*0270*/  @!P0 BRA `(.L_x_6) ;  /* 0x00000000002c8947 */ /* 0x002fea0003800000 */
[----:B------:R-:W0:Y:S01]  /*0280*/  LDC R9, c[0x0][0x380] ;  /* 0x0000e000ff097b82 */ /* 0x000e220000000800 */
[----:B------:R-:W-:-:S04]  /*0290*/  IADD3 R2, PT, PT, R2, 0x1, RZ ;  /* 0x0000000102027810 */ /* 0x000fc80007ffe0ff */
[----:B------:R-:W-:-:S03]  /*02a0*/  LOP3.LUT R2, R2, 0x3, RZ, 0xc0, !PT ;  /* 0x0000000302027812 */ /* 0x000fc600078ec0ff */
[----:B------:R-:W1:Y:S02]  /*02b0*/  LDC.64 R6, c[0x0][0x388] ;  /* 0x0000e200ff067b82 */ /* 0x000e640000000a00 */
[----:B------:R-:W-:-:S07]  /*02c0*/  IMAD.MOV R2, RZ, RZ, -R2 ;  /* 0x000000ffff027224 */ /* 0x000fce00078e0a02 */
.L_x_7:
[----:B-1----:R-:W-:Y:S01]  /*02d0*/  IMAD.WIDE R4, R3, 0x4, R6 ;  /* 0x0000000403047825 */ /* 0x002fe200078e0206 */
[----:B------:R-:W-:-:S03]  /*02e0*/  IADD3 R2, PT, PT, R2, 0x1, RZ ;  /* 0x0000000102027810 */ /* 0x000fc60007ffe0ff */
[----:B------:R-:W-:Y:S01]  /*02f0*/  IMAD.IADD R3, R0, 0x1, R3 ;  /* 0x0000000100037824 */ /* 0x000fe200078e0203 */
[----:B0-----:R2:W-:Y:S01]  /*0300*/  STG.E desc[UR4][R4.64], R9 ;  /* 0x0000000904007986 */ /* 0x0015e2000c101904 */
[----:B------:R-:W-:-:S13]  /*0310*/  ISETP.NE.AND P0, PT, R2, RZ, PT ;  /* 0x000000ff0200720c */ /* 0x000fda0003f05270 */
[----:B--2---:R-:W-:Y:S05]  /*0320*/  @P0 BRA `(.L_x_7) ;  /* 0xfffffffc00e80947 */ /* 0x004fea000383ffff */
.L_x_6:
[----:B------:R-:W-:Y:S05]  /*0330*/  BSYNC.RECONVERGENT B0 ;  /* 0x0000000000007941 */ /* 0x000fea0003800200 */
.L_x_5:
[----:B------:R-:W-:Y:S05]  /*0340*/  @!P1 EXIT ;  /* 0x000000000000994d */ /* 0x000fea0003800000 */
[----:B------:R-:W0:Y:S08]  /*0350*/  LDC R15, c[0x0][0x380] ;  /* 0x0000e000ff0f7b82 */ /* 0x000e300000000800 */
[----:B------:R-:W1:Y:S02]  /*0360*/  LDC.64 R10, c[0x0][0x388] ;  /* 0x0000e200ff0a7b82 */ /* 0x000e640000000a00 */
.L_x_8:
[----:B-12---:R-:W-:Y:S01]  /*0370*/  IMAD.WIDE R12, R3, 0x4, R10 ;  /* 0x00000004030c7825 */ /* 0x006fe200078e020a */
[----:B------:R-:W-:-:S04]  /*0380*/  LEA R3, R0, R3, 0x2 ;  /* 0x0000000300037211 */ /* 0x000fc800078e10ff */
[----:B0-----:R2:W-:Y:S01]  /*0390*/  STG.E desc[UR4][R12.64], R15 ;  /* 0x0000000f0c007986 */ /* 0x0015e2000c101904 */
[----:B------:R-:W-:Y:S01]  /*03a0*/  IMAD.WIDE R4, R0, 0x4, R12 ;  /* 0x0000000400047825 */ /* 0x000fe200078e020c */
[----:B------:R-:W-:-:S04]  /*03b0*/  ISETP.GE.AND P0, PT, R3, UR6, PT ;  /* 0x0000000603007c0c */ /* 0x000fc8000bf06270 */
[----:B------:R2:W-:Y:S01]  /*03c0*/  STG.E desc[UR4][R4.64], R15 ;  /* 0x0000000f04007986 */ /* 0x0005e2000c101904 */
[----:B------:R-:W-:-:S05]  /*03d0*/  IMAD.WIDE R6, R0, 0x4, R4 ;  /* 0x0000000400067825 */ /* 0x000fca00078e0204 */
[----:B------:R2:W-:Y:S01]  /*03e0*/  STG.E desc[UR4][R6.64], R15 ;  /* 0x0000000f06007986 */ /* 0x0005e2000c101904 */
[----:B------:R-:W-:-:S05]  /*03f0*/  IMAD.WIDE R8, R0, 0x4, R6 ;  /* 0x0000000400087825 */ /* 0x000fca00078e0206 */
[----:B------:R2:W-:Y:S01]  /*0400*/  STG.E desc[UR4][R8.64], R15 ;  /* 0x0000000f08007986 */ /* 0x0005e2000c101904 */
[----:B------:R-:W-:Y:S05]  /*0410*/  @!P0 BRA `(.L_x_8) ;  /* 0xfffffffc00d48947 */ /* 0x000fea000383ffff */
[----:B------:R-:W-:Y:S05]  /*0420*/  EXIT ;  /* 0x000000000000794d */ /* 0x000fea0003800000 */
.L_x_9:
        /* <DEDUP_REMOVED lines=13> */
.L_x_11:


//--------------------- .nv.shared.reserved.0     --------------------------
	.section	.nv.shared.reserved.0,"aw",@nobits
	.weak		__nv_reservedSMEM_offset_0_alias
	.size		__nv_reservedSMEM_offset_0_alias, 0, 64
	.other		__nv_reservedSMEM_offset_0_alias,@"STO_CUDA_RESERVED_SHARED STV_DEFAULT"
__nv_reservedSMEM_offset_0_alias:
	.zero		0
	.zero		64


//--------------------- .nv.constant0._Z15add_vectors_UVMPfS_S_i --------------------------
	.section	.nv.constant0._Z15add_vectors_UVMPfS_S_i,"a",@progbits
	.sectionflags	@""
	.align	4
.nv.constant0._Z15add_vectors_UVMPfS_S_i:
	.zero		924


//--------------------- .nv.constant0._Z8initWithfPfi --------------------------
	.section	.nv.constant0._Z8initWithfPfi,"a",@progbits
	.sectionflags	@""
	.align	4
.nv.constant0._Z8initWithfPfi:
	.zero		916


//--------------------- SYMBOLS --------------------------

	.type		.nv.reservedSmem.offset0,@object
	.size		.nv.reservedSmem.offset0,0x4
